//
// Generated by NVIDIA NVVM Compiler
//
// Compiler Build ID: CL-36424714
// Cuda compilation tools, release 13.0, V13.0.88
// Based on NVVM 20.0.0
//

.version 9.0
.target sm_100
.address_size 64

	// .globl	_Z9kernel_BSIfEvPKT_S2_Pmmm

.visible .entry _Z9kernel_BSIfEvPKT_S2_Pmmm(
	.param .u64 .ptr .align 1 _Z9kernel_BSIfEvPKT_S2_Pmmm_param_0,
	.param .u64 .ptr .align 1 _Z9kernel_BSIfEvPKT_S2_Pmmm_param_1,
	.param .u64 .ptr .align 1 _Z9kernel_BSIfEvPKT_S2_Pmmm_param_2,
	.param .u64 _Z9kernel_BSIfEvPKT_S2_Pmmm_param_3,
	.param .u64 _Z9kernel_BSIfEvPKT_S2_Pmmm_param_4
)
{
	.reg .pred 	%p<5>;
	.reg .b32 	%r<5>;
	.reg .b32 	%f<4>;
	.reg .b64 	%rd<29>;

	ld.param.u64 	%rd9, [_Z9kernel_BSIfEvPKT_S2_Pmmm_param_0];
	ld.param.u64 	%rd10, [_Z9kernel_BSIfEvPKT_S2_Pmmm_param_1];
	ld.param.u64 	%rd11, [_Z9kernel_BSIfEvPKT_S2_Pmmm_param_2];
	ld.param.u64 	%rd25, [_Z9kernel_BSIfEvPKT_S2_Pmmm_param_3];
	ld.param.u64 	%rd13, [_Z9kernel_BSIfEvPKT_S2_Pmmm_param_4];
	mov.u32 	%r1, %ctaid.x;
	mov.u32 	%r2, %ntid.x;
	mov.u32 	%r3, %tid.x;
	mad.lo.s32 	%r4, %r1, %r2, %r3;
	cvt.u64.u32 	%rd1, %r4;
	setp.le.u64 	%p1, %rd13, %rd1;
	@%p1 bra 	$L__BB0_5;
	shl.b64 	%rd16, %rd1, 2;
	add.s64 	%rd14, %rd10, %rd16;
	// begin inline asm
	ld.global.nc.f32 %f2, [%rd14];
	// end inline asm
	setp.lt.u64 	%p2, %rd25, 2;
	mov.b64 	%rd28, 0;
	@%p2 bra 	$L__BB0_4;
	mov.b64 	%rd28, 0;
	mov.u64 	%rd26, %rd25;
$L__BB0_3:
	shr.u64 	%rd19, %rd25, 1;
	add.s64 	%rd20, %rd19, %rd28;
	shl.b64 	%rd21, %rd20, 2;
	add.s64 	%rd18, %rd9, %rd21;
	// begin inline asm
	ld.global.nc.f32 %f3, [%rd18];
	// end inline asm
	setp.lt.f32 	%p3, %f2, %f3;
	selp.b64 	%rd28, %rd28, %rd20, %p3;
	selp.b64 	%rd26, %rd20, %rd26, %p3;
	sub.s64 	%rd25, %rd26, %rd28;
	setp.gt.u64 	%p4, %rd25, 1;
	@%p4 bra 	$L__BB0_3;
$L__BB0_4:
	cvta.to.global.u64 	%rd22, %rd11;
	shl.b64 	%rd23, %rd1, 3;
	add.s64 	%rd24, %rd22, %rd23;
	st.global.u64 	[%rd24], %rd28;
$L__BB0_5:
	ret;

}
	// .globl	_Z10kernel_BS2IfEvPKT_S2_Pmmmm
.visible .entry _Z10kernel_BS2IfEvPKT_S2_Pmmmm(
	.param .u64 .ptr .align 1 _Z10kernel_BS2IfEvPKT_S2_Pmmmm_param_0,
	.param .u64 .ptr .align 1 _Z10kernel_BS2IfEvPKT_S2_Pmmmm_param_1,
	.param .u64 .ptr .align 1 _Z10kernel_BS2IfEvPKT_S2_Pmmmm_param_2,
	.param .u64 _Z10kernel_BS2IfEvPKT_S2_Pmmmm_param_3,
	.param .u64 _Z10kernel_BS2IfEvPKT_S2_Pmmmm_param_4,
	.param .u64 _Z10kernel_BS2IfEvPKT_S2_Pmmmm_param_5
)
{
	.reg .pred 	%p<7>;
	.reg .b32 	%r<5>;
	.reg .b32 	%f<5>;
	.reg .b64 	%rd<29>;

	ld.param.u64 	%rd10, [_Z10kernel_BS2IfEvPKT_S2_Pmmmm_param_0];
	ld.param.u64 	%rd11, [_Z10kernel_BS2IfEvPKT_S2_Pmmmm_param_1];
	ld.param.u64 	%rd12, [_Z10kernel_BS2IfEvPKT_S2_Pmmmm_param_2];
	ld.param.u64 	%rd13, [_Z10kernel_BS2IfEvPKT_S2_Pmmmm_param_3];
	ld.param.u64 	%rd15, [_Z10kernel_BS2IfEvPKT_S2_Pmmmm_param_4];
	ld.param.u64 	%rd25, [_Z10kernel_BS2IfEvPKT_S2_Pmmmm_param_5];
	mov.u32 	%r1, %ctaid.x;
	mov.u32 	%r2, %ntid.x;
	mov.u32 	%r3, %tid.x;
	mad.lo.s32 	%r4, %r1, %r2, %r3;
	cvt.u64.u32 	%rd1, %r4;
	setp.le.u64 	%p1, %rd15, %rd1;
	@%p1 bra 	$L__BB1_6;
	shl.b64 	%rd18, %rd1, 2;
	add.s64 	%rd16, %rd11, %rd18;
	// begin inline asm
	ld.global.nc.f32 %f2, [%rd16];
	// end inline asm
	shl.b64 	%rd19, %rd25, 2;
	add.s64 	%rd17, %rd10, %rd19;
	// begin inline asm
	ld.global.nc.f32 %f3, [%rd17];
	// end inline asm
	setp.le.f32 	%p2, %f3, %f2;
	selp.b64 	%rd27, %rd25, 0, %p2;
	setp.lt.u64 	%p3, %rd25, 2;
	@%p3 bra 	$L__BB1_5;
$L__BB1_2:
	shr.u64 	%rd5, %rd25, 1;
	or.b64  	%rd6, %rd27, %rd5;
	setp.ge.u64 	%p4, %rd6, %rd13;
	@%p4 bra 	$L__BB1_4;
	shl.b64 	%rd21, %rd6, 2;
	add.s64 	%rd20, %rd10, %rd21;
	// begin inline asm
	ld.global.nc.f32 %f4, [%rd20];
	// end inline asm
	setp.ge.f32 	%p5, %f2, %f4;
	selp.b64 	%rd27, %rd6, %rd27, %p5;
$L__BB1_4:
	setp.gt.u64 	%p6, %rd25, 3;
	mov.u64 	%rd25, %rd5;
	@%p6 bra 	$L__BB1_2;
$L__BB1_5:
	cvta.to.global.u64 	%rd22, %rd12;
	shl.b64 	%rd23, %rd1, 3;
	add.s64 	%rd24, %rd22, %rd23;
	st.global.u64 	[%rd24], %rd27;
$L__BB1_6:
	ret;

}
	// .globl	_Z10kernel_BS3IfEvPKT_S2_Pmmmm
.visible .entry _Z10kernel_BS3IfEvPKT_S2_Pmmmm(
	.param .u64 .ptr .align 1 _Z10kernel_BS3IfEvPKT_S2_Pmmmm_param_0,
	.param .u64 .ptr .align 1 _Z10kernel_BS3IfEvPKT_S2_Pmmmm_param_1,
	.param .u64 .ptr .align 1 _Z10kernel_BS3IfEvPKT_S2_Pmmmm_param_2,
	.param .u64 _Z10kernel_BS3IfEvPKT_S2_Pmmmm_param_3,
	.param .u64 _Z10kernel_BS3IfEvPKT_S2_Pmmmm_param_4,
	.param .u64 _Z10kernel_BS3IfEvPKT_S2_Pmmmm_param_5
)
{
	.reg .pred 	%p<6>;
	.reg .b32 	%r<5>;
	.reg .b32 	%f<5>;
	.reg .b64 	%rd<28>;

	ld.param.u64 	%rd8, [_Z10kernel_BS3IfEvPKT_S2_Pmmmm_param_0];
	ld.param.u64 	%rd9, [_Z10kernel_BS3IfEvPKT_S2_Pmmmm_param_1];
	ld.param.u64 	%rd10, [_Z10kernel_BS3IfEvPKT_S2_Pmmmm_param_2];
	ld.param.u64 	%rd11, [_Z10kernel_BS3IfEvPKT_S2_Pmmmm_param_3];
	ld.param.u64 	%rd13, [_Z10kernel_BS3IfEvPKT_S2_Pmmmm_param_4];
	ld.param.u64 	%rd26, [_Z10kernel_BS3IfEvPKT_S2_Pmmmm_param_5];
	mov.u32 	%r1, %ctaid.x;
	mov.u32 	%r2, %ntid.x;
	mov.u32 	%r3, %tid.x;
	mad.lo.s32 	%r4, %r1, %r2, %r3;
	cvt.u64.u32 	%rd1, %r4;
	setp.le.u64 	%p1, %rd13, %rd1;
	@%p1 bra 	$L__BB2_4;
	shl.b64 	%rd16, %rd1, 2;
	add.s64 	%rd14, %rd9, %rd16;
	// begin inline asm
	ld.global.nc.f32 %f2, [%rd14];
	// end inline asm
	shl.b64 	%rd17, %rd26, 2;
	add.s64 	%rd15, %rd8, %rd17;
	// begin inline asm
	ld.global.nc.f32 %f3, [%rd15];
	// end inline asm
	setp.le.f32 	%p2, %f3, %f2;
	selp.b64 	%rd27, %rd26, 0, %p2;
	setp.lt.u64 	%p3, %rd26, 2;
	@%p3 bra 	$L__BB2_3;
$L__BB2_2:
	shr.u64 	%rd5, %rd26, 1;
	or.b64  	%rd19, %rd27, %rd5;
	min.u64 	%rd20, %rd19, %rd11;
	shl.b64 	%rd21, %rd20, 2;
	add.s64 	%rd18, %rd8, %rd21;
	// begin inline asm
	ld.global.nc.f32 %f4, [%rd18];
	// end inline asm
	setp.ge.f32 	%p4, %f2, %f4;
	selp.b64 	%rd27, %rd19, %rd27, %p4;
	setp.gt.u64 	%p5, %rd26, 3;
	mov.u64 	%rd26, %rd5;
	@%p5 bra 	$L__BB2_2;
$L__BB2_3:
	cvta.to.global.u64 	%rd22, %rd10;
	shl.b64 	%rd23, %rd1, 3;
	add.s64 	%rd24, %rd22, %rd23;
	st.global.u64 	[%rd24], %rd27;
$L__BB2_4:
	ret;

}
	// .globl	_Z10kernel_BS4IfEvPKT_S2_Pmmmm
.visible .entry _Z10kernel_BS4IfEvPKT_S2_Pmmmm(
	.param .u64 .ptr .align 1 _Z10kernel_BS4IfEvPKT_S2_Pmmmm_param_0,
	.param .u64 .ptr .align 1 _Z10kernel_BS4IfEvPKT_S2_Pmmmm_param_1,
	.param .u64 .ptr .align 1 _Z10kernel_BS4IfEvPKT_S2_Pmmmm_param_2,
	.param .u64 _Z10kernel_BS4IfEvPKT_S2_Pmmmm_param_3,
	.param .u64 _Z10kernel_BS4IfEvPKT_S2_Pmmmm_param_4,
	.param .u64 _Z10kernel_BS4IfEvPKT_S2_Pmmmm_param_5
)
{
	.reg .pred 	%p<6>;
	.reg .b32 	%r<5>;
	.reg .b32 	%f<5>;
	.reg .b64 	%rd<28>;

	ld.param.u64 	%rd8, [_Z10kernel_BS4IfEvPKT_S2_Pmmmm_param_0];
	ld.param.u64 	%rd9, [_Z10kernel_BS4IfEvPKT_S2_Pmmmm_param_1];
	ld.param.u64 	%rd10, [_Z10kernel_BS4IfEvPKT_S2_Pmmmm_param_2];
	ld.param.u64 	%rd11, [_Z10kernel_BS4IfEvPKT_S2_Pmmmm_param_3];
	ld.param.u64 	%rd13, [_Z10kernel_BS4IfEvPKT_S2_Pmmmm_param_4];
	ld.param.u64 	%rd26, [_Z10kernel_BS4IfEvPKT_S2_Pmmmm_param_5];
	mov.u32 	%r1, %ctaid.x;
	mov.u32 	%r2, %ntid.x;
	mov.u32 	%r3, %tid.x;
	mad.lo.s32 	%r4, %r1, %r2, %r3;
	cvt.u64.u32 	%rd1, %r4;
	setp.le.u64 	%p1, %rd13, %rd1;
	@%p1 bra 	$L__BB3_4;
	shl.b64 	%rd16, %rd1, 2;
	add.s64 	%rd14, %rd9, %rd16;
	// begin inline asm
	ld.global.nc.f32 %f2, [%rd14];
	// end inline asm
	shl.b64 	%rd17, %rd26, 2;
	add.s64 	%rd15, %rd8, %rd17;
	// begin inline asm
	ld.global.nc.f32 %f3, [%rd15];
	// end inline asm
	setp.le.f32 	%p2, %f3, %f2;
	selp.b64 	%rd27, %rd26, 0, %p2;
	setp.lt.u64 	%p3, %rd26, 2;
	@%p3 bra 	$L__BB3_3;
$L__BB3_2:
	shr.u64 	%rd5, %rd26, 1;
	or.b64  	%rd19, %rd27, %rd5;
	min.u64 	%rd20, %rd19, %rd11;
	shl.b64 	%rd21, %rd20, 2;
	add.s64 	%rd18, %rd8, %rd21;
	// begin inline asm
	ld.global.nc.f32 %f4, [%rd18];
	// end inline asm
	setp.ge.f32 	%p4, %f2, %f4;
	selp.b64 	%rd27, %rd19, %rd27, %p4;
	setp.gt.u64 	%p5, %rd26, 3;
	mov.u64 	%rd26, %rd5;
	@%p5 bra 	$L__BB3_2;
$L__BB3_3:
	cvta.to.global.u64 	%rd22, %rd10;
	shl.b64 	%rd23, %rd1, 3;
	add.s64 	%rd24, %rd22, %rd23;
	st.global.u64 	[%rd24], %rd27;
$L__BB3_4:
	ret;

}


// ===== COMPILED SASS (sm_100) =====

	.target	sm_100

	.elftype	@"ET_EXEC"


//--------------------- .note.nv.tkinfo           --------------------------
	.section	.note.nv.tkinfo,"",@"SHT_NOTE"
	.sectionflags	@"SHF_NOTE_NV_TKINFO"
	.tkinfo
        /*0018*/ 	.word	0x00000002
        /*0030*/ 	.string	""
        /*0030*/ 	.string	"ptxas"
        /*0030*/ 	.string	"Cuda compilation tools, release 13.0, V13.0.88"
        /*0030*/ 	.string	"Build cuda_13.0.r13.0/compiler.36424714_0"
        /*0030*/ 	.string	"-arch sm_100 -m 64 "



//--------------------- .note.nv.cuinfo           --------------------------
	.section	.note.nv.cuinfo,"",@"SHT_NOTE"
	.sectionflags	@"SHF_NOTE_NV_CUINFO"
        /*0018*/ 	.short	0x0002
        /*001a*/ 	.short	0x0064
        /*001c*/ 	.short	0x0082
	.zero		2


//--------------------- .nv.info                  --------------------------
	.section	.nv.info,"",@"SHT_CUDA_INFO"
	.align	4


	//----- nvinfo : EIATTR_REGCOUNT
	.align		4
        /*0000*/ 	.byte	0x04, 0x2f
        /*0002*/ 	.short	(.L_1 - .L_0)
	.align		4
.L_0:
        /*0004*/ 	.word	index@(_Z9kernel_BSIfEvPKT_S2_Pmmm)
        /*0008*/ 	.word	0x0000000e


	//----- nvinfo : EIATTR_FRAME_SIZE
	.align		4
.L_1:
        /*000c*/ 	.byte	0x04, 0x11
        /*000e*/ 	.short	(.L_3 - .L_2)
	.align		4
.L_2:
        /*0010*/ 	.word	index@(_Z9kernel_BSIfEvPKT_S2_Pmmm)
        /*0014*/ 	.word	0x00000000


	//----- nvinfo : EIATTR_REGCOUNT
	.align		4
.L_3:
        /*0018*/ 	.byte	0x04, 0x2f
        /*001a*/ 	.short	(.L_5 - .L_4)
	.align		4
.L_4:
        /*001c*/ 	.word	index@(_Z10kernel_BS2IfEvPKT_S2_Pmmmm)
        /*0020*/ 	.word	0x0000000c


	//----- nvinfo : EIATTR_FRAME_SIZE
	.align		4
.L_5:
        /*0024*/ 	.byte	0x04, 0x11
        /*0026*/ 	.short	(.L_7 - .L_6)
	.align		4
.L_6:
        /*0028*/ 	.word	index@(_Z10kernel_BS2IfEvPKT_S2_Pmmmm)
        /*002c*/ 	.word	0x00000000


	//----- nvinfo : EIATTR_REGCOUNT
	.align		4
.L_7:
        /*0030*/ 	.byte	0x04, 0x2f
        /*0032*/ 	.short	(.L_9 - .L_8)
	.align		4
.L_8:
        /*0034*/ 	.word	index@(_Z10kernel_BS3IfEvPKT_S2_Pmmmm)
        /*0038*/ 	.word	0x0000000c


	//----- nvinfo : EIATTR_FRAME_SIZE
	.align		4
.L_9:
        /*003c*/ 	.byte	0x04, 0x11
        /*003e*/ 	.short	(.L_11 - .L_10)
	.align		4
.L_10:
        /*0040*/ 	.word	index@(_Z10kernel_BS3IfEvPKT_S2_Pmmmm)
        /*0044*/ 	.word	0x00000000


	//----- nvinfo : EIATTR_REGCOUNT
	.align		4
.L_11:
        /*0048*/ 	.byte	0x04, 0x2f
        /*004a*/ 	.short	(.L_13 - .L_12)
	.align		4
.L_12:
        /*004c*/ 	.word	index@(_Z10kernel_BS4IfEvPKT_S2_Pmmmm)
        /*0050*/ 	.word	0x0000000c


	//----- nvinfo : EIATTR_FRAME_SIZE
	.align		4
.L_13:
        /*0054*/ 	.byte	0x04, 0x11
        /*0056*/ 	.short	(.L_15 - .L_14)
	.align		4
.L_14:
        /*0058*/ 	.word	index@(_Z10kernel_BS4IfEvPKT_S2_Pmmmm)
        /*005c*/ 	.word	0x00000000


	//----- nvinfo : EIATTR_MIN_STACK_SIZE
	.align		4
.L_15:
        /*0060*/ 	.byte	0x04, 0x12
        /*0062*/ 	.short	(.L_17 - .L_16)
	.align		4
.L_16:
        /*0064*/ 	.word	index@(_Z10kernel_BS4IfEvPKT_S2_Pmmmm)
        /*0068*/ 	.word	0x00000000


	//----- nvinfo : EIATTR_MIN_STACK_SIZE
	.align		4
.L_17:
        /*006c*/ 	.byte	0x04, 0x12
        /*006e*/ 	.short	(.L_19 - .L_18)
	.align		4
.L_18:
        /*0070*/ 	.word	index@(_Z10kernel_BS3IfEvPKT_S2_Pmmmm)
        /*0074*/ 	.word	0x00000000


	//----- nvinfo : EIATTR_MIN_STACK_SIZE
	.align		4
.L_19:
        /*0078*/ 	.byte	0x04, 0x12
        /*007a*/ 	.short	(.L_21 - .L_20)
	.align		4
.L_20:
        /*007c*/ 	.word	index@(_Z10kernel_BS2IfEvPKT_S2_Pmmmm)
        /*0080*/ 	.word	0x00000000


	//----- nvinfo : EIATTR_MIN_STACK_SIZE
	.align		4
.L_21:
        /*0084*/ 	.byte	0x04, 0x12
        /*0086*/ 	.short	(.L_23 - .L_22)
	.align		4
.L_22:
        /*0088*/ 	.word	index@(_Z9kernel_BSIfEvPKT_S2_Pmmm)
        /*008c*/ 	.word	0x00000000
.L_23:


//--------------------- .nv.compat                --------------------------
	.section	.nv.compat,"",@"SHT_CUDA_COMPAT_INFO"
	.align	4
        /*0000*/ 	.byte	0x02, 0x09, 0x00, 0x00, 0x02, 0x02, 0x01, 0x00, 0x02, 0x05, 0x05, 0x00, 0x03, 0x07, 0x01, 0x01
        /*0010*/ 	.byte	0x02, 0x03, 0x00, 0x00, 0x02, 0x06, 0x01, 0x00, 0x04, 0x0b, 0x08, 0x00, 0x09, 0x00, 0x00, 0x00
        /*0020*/ 	.byte	0x00, 0x00, 0x00, 0x00


//--------------------- .nv.info._Z10kernel_BS4IfEvPKT_S2_Pmmmm --------------------------
	.section	.nv.info._Z10kernel_BS4IfEvPKT_S2_Pmmmm,"",@"SHT_CUDA_INFO"
	.sectionflags	@""
	.align	4


	//----- nvinfo : EIATTR_CUDA_API_VERSION
	.align		4
        /*0000*/ 	.byte	0x04, 0x37
        /*0002*/ 	.short	(.L_25 - .L_24)
.L_24:
        /*0004*/ 	.word	0x00000082


	//----- nvinfo : EIATTR_KPARAM_INFO
	.align		4
.L_25:
        /*0008*/ 	.byte	0x04, 0x17
        /*000a*/ 	.short	(.L_27 - .L_26)
.L_26:
        /*000c*/ 	.word	0x00000000
        /*0010*/ 	.short	0x0005
        /*0012*/ 	.short	0x0028
        /*0014*/ 	.byte	0x00, 0xf0, 0x21, 0x00


	//----- nvinfo : EIATTR_KPARAM_INFO
	.align		4
.L_27:
        /*0018*/ 	.byte	0x04, 0x17
        /*001a*/ 	.short	(.L_29 - .L_28)
.L_28:
        /*001c*/ 	.word	0x00000000
        /*0020*/ 	.short	0x0004
        /*0022*/ 	.short	0x0020
        /*0024*/ 	.byte	0x00, 0xf0, 0x21, 0x00


	//----- nvinfo : EIATTR_KPARAM_INFO
	.align		4
.L_29:
        /*0028*/ 	.byte	0x04, 0x17
        /*002a*/ 	.short	(.L_31 - .L_30)
.L_30:
        /*002c*/ 	.word	0x00000000
        /*0030*/ 	.short	0x0003
        /*0032*/ 	.short	0x0018
        /*0034*/ 	.byte	0x00, 0xf0, 0x21, 0x00


	//----- nvinfo : EIATTR_KPARAM_INFO
	.align		4
.L_31:
        /*0038*/ 	.byte	0x04, 0x17
        /*003a*/ 	.short	(.L_33 - .L_32)
.L_32:
        /*003c*/ 	.word	0x00000000
        /*0040*/ 	.short	0x0002
        /*0042*/ 	.short	0x0010
        /*0044*/ 	.byte	0x00, 0xf5, 0x21, 0x00


	//----- nvinfo : EIATTR_KPARAM_INFO
	.align		4
.L_33:
        /*0048*/ 	.byte	0x04, 0x17
        /*004a*/ 	.short	(.L_35 - .L_34)
.L_34:
        /*004c*/ 	.word	0x00000000
        /*0050*/ 	.short	0x0001
        /*0052*/ 	.short	0x0008
        /*0054*/ 	.byte	0x00, 0xf5, 0x21, 0x00


	//----- nvinfo : EIATTR_KPARAM_INFO
	.align		4
.L_35:
        /*0058*/ 	.byte	0x04, 0x17
        /*005a*/ 	.short	(.L_37 - .L_36)
.L_36:
        /*005c*/ 	.word	0x00000000
        /*0060*/ 	.short	0x0000
        /*0062*/ 	.short	0x0000
        /*0064*/ 	.byte	0x00, 0xf5, 0x21, 0x00


	//----- nvinfo : EIATTR_SPARSE_MMA_MASK
	.align		4
.L_37:
        /*0068*/ 	.byte	0x03, 0x50
        /*006a*/ 	.short	0x0000


	//----- nvinfo : EIATTR_MAXREG_COUNT
	.align		4
        /*006c*/ 	.byte	0x03, 0x1b
        /*006e*/ 	.short	0x00ff


	//----- nvinfo : EIATTR_MERCURY_ISA_VERSION
	.align		4
        /*0070*/ 	.byte	0x03, 0x5f
        /*0072*/ 	.short	0x0101


	//----- nvinfo : EIATTR_VRC_CTA_INIT_COUNT
	.align		4
        /*0074*/ 	.byte	0x02, 0x4a
	.zero		1
	.zero		1


	//----- nvinfo : EIATTR_EXIT_INSTR_OFFSETS
	.align		4
        /*0078*/ 	.byte	0x04, 0x1c
        /*007a*/ 	.short	(.L_39 - .L_38)


	//   ....[0]....
.L_38:
        /*007c*/ 	.word	0x00000090


	//   ....[1]....
        /*0080*/ 	.word	0x00000330


	//----- nvinfo : EIATTR_CBANK_PARAM_SIZE
	.align		4
.L_39:
        /*0084*/ 	.byte	0x03, 0x19
        /*0086*/ 	.short	0x0030


	//----- nvinfo : EIATTR_PARAM_CBANK
	.align		4
        /*0088*/ 	.byte	0x04, 0x0a
        /*008a*/ 	.short	(.L_41 - .L_40)
	.align		4
.L_40:
        /*008c*/ 	.word	index@(.nv.constant0._Z10kernel_BS4IfEvPKT_S2_Pmmmm)
        /*0090*/ 	.short	0x0380
        /*0092*/ 	.short	0x0030


	//----- nvinfo : EIATTR_SW_WAR
	.align		4
.L_41:
        /*0094*/ 	.byte	0x04, 0x36
        /*0096*/ 	.short	(.L_43 - .L_42)
.L_42:
        /*0098*/ 	.word	0x00000008
.L_43:


//--------------------- .nv.info._Z10kernel_BS3IfEvPKT_S2_Pmmmm --------------------------
	.section	.nv.info._Z10kernel_BS3IfEvPKT_S2_Pmmmm,"",@"SHT_CUDA_INFO"
	.sectionflags	@""
	.align	4


	//----- nvinfo : EIATTR_CUDA_API_VERSION
	.align		4
        /*0000*/ 	.byte	0x04, 0x37
        /*0002*/ 	.short	(.L_45 - .L_44)
.L_44:
        /*0004*/ 	.word	0x00000082


	//----- nvinfo : EIATTR_KPARAM_INFO
	.align		4
.L_45:
        /*0008*/ 	.byte	0x04, 0x17
        /*000a*/ 	.short	(.L_47 - .L_46)
.L_46:
        /*000c*/ 	.word	0x00000000
        /*0010*/ 	.short	0x0005
        /*0012*/ 	.short	0x0028
        /*0014*/ 	.byte	0x00, 0xf0, 0x21, 0x00


	//----- nvinfo : EIATTR_KPARAM_INFO
	.align		4
.L_47:
        /*0018*/ 	.byte	0x04, 0x17
        /*001a*/ 	.short	(.L_49 - .L_48)
.L_48:
        /*001c*/ 	.word	0x00000000
        /*0020*/ 	.short	0x0004
        /*0022*/ 	.short	0x0020
        /*0024*/ 	.byte	0x00, 0xf0, 0x21, 0x00


	//----- nvinfo : EIATTR_KPARAM_INFO
	.align		4
.L_49:
        /*0028*/ 	.byte	0x04, 0x17
        /*002a*/ 	.short	(.L_51 - .L_50)
.L_50:
        /*002c*/ 	.word	0x00000000
        /*0030*/ 	.short	0x0003
        /*0032*/ 	.short	0x0018
        /*0034*/ 	.byte	0x00, 0xf0, 0x21, 0x00


	//----- nvinfo : EIATTR_KPARAM_INFO
	.align		4
.L_51:
        /*0038*/ 	.byte	0x04, 0x17
        /*003a*/ 	.short	(.L_53 - .L_52)
.L_52:
        /*003c*/ 	.word	0x00000000
        /*0040*/ 	.short	0x0002
        /*0042*/ 	.short	0x0010
        /*0044*/ 	.byte	0x00, 0xf5, 0x21, 0x00


	//----- nvinfo : EIATTR_KPARAM_INFO
	.align		4
.L_53:
        /*0048*/ 	.byte	0x04, 0x17
        /*004a*/ 	.short	(.L_55 - .L_54)
.L_54:
        /*004c*/ 	.word	0x00000000
        /*0050*/ 	.short	0x0001
        /*0052*/ 	.short	0x0008
        /*0054*/ 	.byte	0x00, 0xf5, 0x21, 0x00


	//----- nvinfo : EIATTR_KPARAM_INFO
	.align		4
.L_55:
        /*0058*/ 	.byte	0x04, 0x17
        /*005a*/ 	.short	(.L_57 - .L_56)
.L_56:
        /*005c*/ 	.word	0x00000000
        /*0060*/ 	.short	0x0000
        /*0062*/ 	.short	0x0000
        /*0064*/ 	.byte	0x00, 0xf5, 0x21, 0x00


	//----- nvinfo : EIATTR_SPARSE_MMA_MASK
	.align		4
.L_57:
        /*0068*/ 	.byte	0x03, 0x50
        /*006a*/ 	.short	0x0000


	//----- nvinfo : EIATTR_MAXREG_COUNT
	.align		4
        /*006c*/ 	.byte	0x03, 0x1b
        /*006e*/ 	.short	0x00ff


	//----- nvinfo : EIATTR_MERCURY_ISA_VERSION
	.align		4
        /*0070*/ 	.byte	0x03, 0x5f
        /*0072*/ 	.short	0x0101


	//----- nvinfo : EIATTR_VRC_CTA_INIT_COUNT
	.align		4
        /*0074*/ 	.byte	0x02, 0x4a
	.zero		1
	.zero		1


	//----- nvinfo : EIATTR_EXIT_INSTR_OFFSETS
	.align		4
        /*0078*/ 	.byte	0x04, 0x1c
        /*007a*/ 	.short	(.L_59 - .L_58)


	//   ....[0]....
.L_58:
        /*007c*/ 	.word	0x00000090


	//   ....[1]....
        /*0080*/ 	.word	0x00000330


	//----- nvinfo : EIATTR_CBANK_PARAM_SIZE
	.align		4
.L_59:
        /*0084*/ 	.byte	0x03, 0x19
        /*0086*/ 	.short	0x0030


	//----- nvinfo : EIATTR_PARAM_CBANK
	.align		4
        /*0088*/ 	.byte	0x04, 0x0a
        /*008a*/ 	.short	(.L_61 - .L_60)
	.align		4
.L_60:
        /*008c*/ 	.word	index@(.nv.constant0._Z10kernel_BS3IfEvPKT_S2_Pmmmm)
        /*0090*/ 	.short	0x0380
        /*0092*/ 	.short	0x0030


	//----- nvinfo : EIATTR_SW_WAR
	.align		4
.L_61:
        /*0094*/ 	.byte	0x04, 0x36
        /*0096*/ 	.short	(.L_63 - .L_62)
.L_62:
        /*0098*/ 	.word	0x00000008
.L_63:


//--------------------- .nv.info._Z10kernel_BS2IfEvPKT_S2_Pmmmm --------------------------
	.section	.nv.info._Z10kernel_BS2IfEvPKT_S2_Pmmmm,"",@"SHT_CUDA_INFO"
	.sectionflags	@""
	.align	4


	//----- nvinfo : EIATTR_CUDA_API_VERSION
	.align		4
        /*0000*/ 	.byte	0x04, 0x37
        /*0002*/ 	.short	(.L_65 - .L_64)
.L_64:
        /*0004*/ 	.word	0x00000082


	//----- nvinfo : EIATTR_KPARAM_INFO
	.align		4
.L_65:
        /*0008*/ 	.byte	0x04, 0x17
        /*000a*/ 	.short	(.L_67 - .L_66)
.L_66:
        /*000c*/ 	.word	0x00000000
        /*0010*/ 	.short	0x0005
        /*0012*/ 	.short	0x0028
        /*0014*/ 	.byte	0x00, 0xf0, 0x21, 0x00


	//----- nvinfo : EIATTR_KPARAM_INFO
	.align		4
.L_67:
        /*0018*/ 	.byte	0x04, 0x17
        /*001a*/ 	.short	(.L_69 - .L_68)
.L_68:
        /*001c*/ 	.word	0x00000000
        /*0020*/ 	.short	0x0004
        /*0022*/ 	.short	0x0020
        /*0024*/ 	.byte	0x00, 0xf0, 0x21, 0x00


	//----- nvinfo : EIATTR_KPARAM_INFO
	.align		4
.L_69:
        /*0028*/ 	.byte	0x04, 0x17
        /*002a*/ 	.short	(.L_71 - .L_70)
.L_70:
        /*002c*/ 	.word	0x00000000
        /*0030*/ 	.short	0x0003
        /*0032*/ 	.short	0x0018
        /*0034*/ 	.byte	0x00, 0xf0, 0x21, 0x00


	//----- nvinfo : EIATTR_KPARAM_INFO
	.align		4
.L_71:
        /*0038*/ 	.byte	0x04, 0x17
        /*003a*/ 	.short	(.L_73 - .L_72)
.L_72:
        /*003c*/ 	.word	0x00000000
        /*0040*/ 	.short	0x0002
        /*0042*/ 	.short	0x0010
        /*0044*/ 	.byte	0x00, 0xf5, 0x21, 0x00


	//----- nvinfo : EIATTR_KPARAM_INFO
	.align		4
.L_73:
        /*0048*/ 	.byte	0x04, 0x17
        /*004a*/ 	.short	(.L_75 - .L_74)
.L_74:
        /*004c*/ 	.word	0x00000000
        /*0050*/ 	.short	0x0001
        /*0052*/ 	.short	0x0008
        /*0054*/ 	.byte	0x00, 0xf5, 0x21, 0x00


	//----- nvinfo : EIATTR_KPARAM_INFO
	.align		4
.L_75:
        /*0058*/ 	.byte	0x04, 0x17
        /*005a*/ 	.short	(.L_77 - .L_76)
.L_76:
        /*005c*/ 	.word	0x00000000
        /*0060*/ 	.short	0x0000
        /*0062*/ 	.short	0x0000
        /*0064*/ 	.byte	0x00, 0xf5, 0x21, 0x00


	//----- nvinfo : EIATTR_SPARSE_MMA_MASK
	.align		4
.L_77:
        /*0068*/ 	.byte	0x03, 0x50
        /*006a*/ 	.short	0x0000


	//----- nvinfo : EIATTR_MAXREG_COUNT
	.align		4
        /*006c*/ 	.byte	0x03, 0x1b
        /*006e*/ 	.short	0x00ff


	//----- nvinfo : EIATTR_MERCURY_ISA_VERSION
	.align		4
        /*0070*/ 	.byte	0x03, 0x5f
        /*0072*/ 	.short	0x0101


	//----- nvinfo : EIATTR_VRC_CTA_INIT_COUNT
	.align		4
        /*0074*/ 	.byte	0x02, 0x4a
	.zero		1
	.zero		1


	//----- nvinfo : EIATTR_EXIT_INSTR_OFFSETS
	.align		4
        /*0078*/ 	.byte	0x04, 0x1c
        /*007a*/ 	.short	(.L_79 - .L_78)


	//   ....[0]....
.L_78:
        /*007c*/ 	.word	0x00000090


	//   ....[1]....
        /*0080*/ 	.word	0x00000320


	//----- nvinfo : EIATTR_CBANK_PARAM_SIZE
	.align		4
.L_79:
        /*0084*/ 	.byte	0x03, 0x19
        /*0086*/ 	.short	0x0030


	//----- nvinfo : EIATTR_PARAM_CBANK
	.align		4
        /*0088*/ 	.byte	0x04, 0x0a
        /*008a*/ 	.short	(.L_81 - .L_80)
	.align		4
.L_80:
        /*008c*/ 	.word	index@(.nv.constant0._Z10kernel_BS2IfEvPKT_S2_Pmmmm)
        /*0090*/ 	.short	0x0380
        /*0092*/ 	.short	0x0030


	//----- nvinfo : EIATTR_SW_WAR
	.align		4
.L_81:
        /*0094*/ 	.byte	0x04, 0x36
        /*0096*/ 	.short	(.L_83 - .L_82)
.L_82:
        /*0098*/ 	.word	0x00000008
.L_83:


//--------------------- .nv.info._Z9kernel_BSIfEvPKT_S2_Pmmm --------------------------
	.section	.nv.info._Z9kernel_BSIfEvPKT_S2_Pmmm,"",@"SHT_CUDA_INFO"
	.sectionflags	@""
	.align	4


	//----- nvinfo : EIATTR_CUDA_API_VERSION
	.align		4
        /*0000*/ 	.byte	0x04, 0x37
        /*0002*/ 	.short	(.L_85 - .L_84)
.L_84:
        /*0004*/ 	.word	0x00000082


	//----- nvinfo : EIATTR_KPARAM_INFO
	.align		4
.L_85:
        /*0008*/ 	.byte	0x04, 0x17
        /*000a*/ 	.short	(.L_87 - .L_86)
.L_86:
        /*000c*/ 	.word	0x00000000
        /*0010*/ 	.short	0x0004
        /*0012*/ 	.short	0x0020
        /*0014*/ 	.byte	0x00, 0xf0, 0x21, 0x00


	//----- nvinfo : EIATTR_KPARAM_INFO
	.align		4
.L_87:
        /*0018*/ 	.byte	0x04, 0x17
        /*001a*/ 	.short	(.L_89 - .L_88)
.L_88:
        /*001c*/ 	.word	0x00000000
        /*0020*/ 	.short	0x0003
        /*0022*/ 	.short	0x0018
        /*0024*/ 	.byte	0x00, 0xf0, 0x21, 0x00


	//----- nvinfo : EIATTR_KPARAM_INFO
	.align		4
.L_89:
        /*0028*/ 	.byte	0x04, 0x17
        /*002a*/ 	.short	(.L_91 - .L_90)
.L_90:
        /*002c*/ 	.word	0x00000000
        /*0030*/ 	.short	0x0002
        /*0032*/ 	.short	0x0010
        /*0034*/ 	.byte	0x00, 0xf5, 0x21, 0x00


	//----- nvinfo : EIATTR_KPARAM_INFO
	.align		4
.L_91:
        /*0038*/ 	.byte	0x04, 0x17
        /*003a*/ 	.short	(.L_93 - .L_92)
.L_92:
        /*003c*/ 	.word	0x00000000
        /*0040*/ 	.short	0x0001
        /*0042*/ 	.short	0x0008
        /*0044*/ 	.byte	0x00, 0xf5, 0x21, 0x00


	//----- nvinfo : EIATTR_KPARAM_INFO
	.align		4
.L_93:
        /*0048*/ 	.byte	0x04, 0x17
        /*004a*/ 	.short	(.L_95 - .L_94)
.L_94:
        /*004c*/ 	.word	0x00000000
        /*0050*/ 	.short	0x0000
        /*0052*/ 	.short	0x0000
        /*0054*/ 	.byte	0x00, 0xf5, 0x21, 0x00


	//----- nvinfo : EIATTR_SPARSE_MMA_MASK
	.align		4
.L_95:
        /*0058*/ 	.byte	0x03, 0x50
        /*005a*/ 	.short	0x0000


	//----- nvinfo : EIATTR_MAXREG_COUNT
	.align		4
        /*005c*/ 	.byte	0x03, 0x1b
        /*005e*/ 	.short	0x00ff


	//----- nvinfo : EIATTR_MERCURY_ISA_VERSION
	.align		4
        /*0060*/ 	.byte	0x03, 0x5f
        /*0062*/ 	.short	0x0101


	//----- nvinfo : EIATTR_VRC_CTA_INIT_COUNT
	.align		4
        /*0064*/ 	.byte	0x02, 0x4a
	.zero		1
	.zero		1


	//----- nvinfo : EIATTR_EXIT_INSTR_OFFSETS
	.align		4
        /*0068*/ 	.byte	0x04, 0x1c
        /*006a*/ 	.short	(.L_97 - .L_96)


	//   ....[0]....
.L_96:
        /*006c*/ 	.word	0x00000080


	//   ....[1]....
        /*0070*/ 	.word	0x00000330


	//----- nvinfo : EIATTR_CRS_STACK_SIZE
	.align		4
.L_97:
        /*0074*/ 	.byte	0x04, 0x1e
        /*0076*/ 	.short	(.L_99 - .L_98)
.L_98:
        /*0078*/ 	.word	0x00000000


	//----- nvinfo : EIATTR_CBANK_PARAM_SIZE
	.align		4
.L_99:
        /*007c*/ 	.byte	0x03, 0x19
        /*007e*/ 	.short	0x0028


	//----- nvinfo : EIATTR_PARAM_CBANK
	.align		4
        /*0080*/ 	.byte	0x04, 0x0a
        /*0082*/ 	.short	(.L_101 - .L_100)
	.align		4
.L_100:
        /*0084*/ 	.word	index@(.nv.constant0._Z9kernel_BSIfEvPKT_S2_Pmmm)
        /*0088*/ 	.short	0x0380
        /*008a*/ 	.short	0x0028


	//----- nvinfo : EIATTR_SW_WAR
	.align		4
.L_101:
        /*008c*/ 	.byte	0x04, 0x36
        /*008e*/ 	.short	(.L_103 - .L_102)
.L_102:
        /*0090*/ 	.word	0x00000008
.L_103:


//--------------------- .nv.callgraph             --------------------------
	.section	.nv.callgraph,"",@"SHT_CUDA_CALLGRAPH"
	.align	4
	.sectionentsize	8
	.align		4
        /*0000*/ 	.word	0x00000000
	.align		4
        /*0004*/ 	.word	0xffffffff
	.align		4
        /*0008*/ 	.word	0x00000000
	.align		4
        /*000c*/ 	.word	0xfffffffe
	.align		4
        /*0010*/ 	.word	0x00000000
	.align		4
        /*0014*/ 	.word	0xfffffffd
	.align		4
        /*0018*/ 	.word	0x00000000
	.align		4
        /*001c*/ 	.word	0xfffffffc


//--------------------- .text._Z10kernel_BS4IfEvPKT_S2_Pmmmm --------------------------
	.section	.text._Z10kernel_BS4IfEvPKT_S2_Pmmmm,"ax",@progbits
	.align	128
        .global         _Z10kernel_BS4IfEvPKT_S2_Pmmmm
        .type           _Z10kernel_BS4IfEvPKT_S2_Pmmmm,@function
        .size           _Z10kernel_BS4IfEvPKT_S2_Pmmmm,(.L_x_12 - _Z10kernel_BS4IfEvPKT_S2_Pmmmm)
        .other          _Z10kernel_BS4IfEvPKT_S2_Pmmmm,@"STO_CUDA_ENTRY STV_DEFAULT"
_Z10kernel_BS4IfEvPKT_S2_Pmmmm:
.text._Z10kernel_BS4IfEvPKT_S2_Pmmmm:
[----:B------:R-:W-:Y:S01]  /*0000*/  LDC R1, c[0x0][0x37c] ;  /* 0x0000df00ff017b82 */ /* 0x000fe20000000800 */
[----:B------:R-:W0:Y:S07]  /*0010*/  S2R R3, SR_TID.X ;  /* 0x0000000000037919 */ /* 0x000e2e0000002100 */
[----:B------:R-:W0:Y:S01]  /*0020*/  S2UR UR4, SR_CTAID.X ;  /* 0x00000000000479c3 */ /* 0x000e220000002500 */
[----:B------:R-:W1:Y:S07]  /*0030*/  LDCU.64 UR6, c[0x0][0x3a0] ;  /* 0x00007400ff0677ac */ /* 0x000e6e0008000a00 */
[----:B------:R-:W0:Y:S02]  /*0040*/  LDC R0, c[0x0][0x360] ;  /* 0x0000d800ff007b82 */ /* 0x000e240000000800 */
[----:B0-----:R-:W-:-:S05]  /*0050*/  IMAD R0, R0, UR4, R3 ;  /* 0x0000000400007c24 */ /* 0x001fca000f8e0203 */
[----:B-1----:R-:W-:-:S04]  /*0060*/  ISETP.GE.U32.AND P0, PT, R0, UR6, PT ;  /* 0x0000000600007c0c */ /* 0x002fc8000bf06070 */
[----:B------:R-:W-:Y:S01]  /*0070*/  ISETP.GE.U32.AND.EX P0, PT, RZ, UR7, PT, P0 ;  /* 0x00000007ff007c0c */ /* 0x000fe2000bf06100 */
[----:B------:R-:W0:-:S12]  /*0080*/  LDCU.64 UR6, c[0x0][0x3a8] ;  /* 0x00007500ff0677ac */ /* 0x000e180008000a00 */
[----:B0-----:R-:W-:Y:S05]  /*0090*/  @P0 EXIT ;  /* 0x000000000000094d */ /* 0x001fea0003800000 */
[----:B------:R-:W0:Y:S01]  /*00a0*/  LDC.64 R8, c[0x0][0x3a8] ;  /* 0x0000ea00ff087b82 */ /* 0x000e220000000a00 */
[----:B------:R-:W1:Y:S01]  /*00b0*/  LDCU.128 UR12, c[0x0][0x380] ;  /* 0x00007000ff0c77ac */ /* 0x000e620008000c00 */
[----:B------:R-:W2:Y:S01]  /*00c0*/  LDCU.64 UR8, c[0x0][0x358] ;  /* 0x00006b00ff0877ac */ /* 0x000ea20008000a00 */
[----:B------:R-:W3:Y:S01]  /*00d0*/  LDCU.64 UR10, c[0x0][0x398] ;  /* 0x00007300ff0a77ac */ /* 0x000ee20008000a00 */
[----:B-1----:R-:W-:-:S04]  /*00e0*/  LEA R2, P0, R0, UR14, 0x2 ;  /* 0x0000000e00027c11 */ /* 0x002fc8000f8010ff */
[----:B------:R-:W-:Y:S02]  /*00f0*/  LEA.HI.X R3, R0, UR15, RZ, 0x2, P0 ;  /* 0x0000000f00037c11 */ /* 0x000fe400080f14ff */
[----:B0-----:R-:W-:-:S03]  /*0100*/  LEA R4, P1, R8, UR12, 0x2 ;  /* 0x0000000c08047c11 */ /* 0x001fc6000f8210ff */
[----:B--2---:R-:W2:Y:S01]  /*0110*/  LDG.E.CONSTANT R6, desc[UR8][R2.64] ;  /* 0x0000000802067981 */ /* 0x004ea2000c1e9900 */
[----:B------:R-:W-:-:S06]  /*0120*/  LEA.HI.X R5, R8, UR13, R9, 0x2, P1 ;  /* 0x0000000d08057c11 */ /* 0x000fcc00088f1409 */
[----:B------:R-:W2:Y:S01]  /*0130*/  LDG.E.CONSTANT R5, desc[UR8][R4.64] ;  /* 0x0000000804057981 */ /* 0x000ea2000c1e9900 */
[----:B------:R-:W-:-:S04]  /*0140*/  ISETP.GE.U32.AND P0, PT, R8, 0x2, PT ;  /* 0x000000020800780c */ /* 0x000fc80003f06070 */
[----:B------:R-:W-:Y:S02]  /*0150*/  ISETP.GE.U32.AND.EX P0, PT, R9, RZ, PT, P0 ;  /* 0x000000ff0900720c */ /* 0x000fe40003f06100 */
[----:B--2---:R-:W-:-:S04]  /*0160*/  FSETP.GTU.AND P1, PT, R5, R6, PT ;  /* 0x000000060500720b */ /* 0x004fc80003f2c000 */
[----:B------:R-:W-:Y:S02]  /*0170*/  SEL R8, R8, RZ, !P1 ;  /* 0x000000ff08087207 */ /* 0x000fe40004800000 */
[----:B------:R-:W-:-:S05]  /*0180*/  SEL R9, R9, RZ, !P1 ;  /* 0x000000ff09097207 */ /* 0x000fca0004800000 */
[----:B---3--:R-:W-:Y:S05]  /*0190*/  @!P0 BRA `(.L_x_0) ;  /* 0x00000000004c8947 */ /* 0x008fea0003800000 */
.L_x_1:
[----:B------:R-:W-:Y:S02]  /*01a0*/  USHF.R.U64 UR4, UR6, 0x1, UR7 ;  /* 0x0000000106047899 */ /* 0x000fe40008001207 */
[----:B------:R-:W-:-:S04]  /*01b0*/  USHF.R.U32.HI UR5, URZ, 0x1, UR7 ;  /* 0x00000001ff057899 */ /* 0x000fc80008011607 */
[----:B------:R-:W-:Y:S02]  /*01c0*/  LOP3.LUT R5, R8, UR4, RZ, 0xfc, !PT ;  /* 0x0000000408057c12 */ /* 0x000fe4000f8efcff */
[----:B------:R-:W-:Y:S02]  /*01d0*/  LOP3.LUT R7, R9, UR5, RZ, 0xfc, !PT ;  /* 0x0000000509077c12 */ /* 0x000fe4000f8efcff */
[----:B------:R-:W-:-:S04]  /*01e0*/  ISETP.LT.U32.AND P0, PT, R5, UR10, PT ;  /* 0x0000000a05007c0c */ /* 0x000fc8000bf01070 */
[----:B------:R-:W-:-:S04]  /*01f0*/  ISETP.LT.U32.AND.EX P0, PT, R7, UR11, PT, P0 ;  /* 0x0000000b07007c0c */ /* 0x000fc8000bf01100 */
[----:B------:R-:W-:Y:S02]  /*0200*/  SEL R3, R5, UR10, P0 ;  /* 0x0000000a05037c07 */ /* 0x000fe40008000000 */
[----:B------:R-:W-:Y:S02]  /*0210*/  SEL R4, R7, UR11, P0 ;  /* 0x0000000b07047c07 */ /* 0x000fe40008000000 */
[----:B------:R-:W-:-:S04]  /*0220*/  LEA R2, P0, R3, UR12, 0x2 ;  /* 0x0000000c03027c11 */ /* 0x000fc8000f8010ff */
[----:B------:R-:W-:-:S06]  /*0230*/  LEA.HI.X R3, R3, UR13, R4, 0x2, P0 ;  /* 0x0000000d03037c11 */ /* 0x000fcc00080f1404 */
[----:B------:R-:W2:Y:S01]  /*0240*/  LDG.E.CONSTANT R3, desc[UR8][R2.64] ;  /* 0x0000000802037981 */ /* 0x000ea2000c1e9900 */
[----:B------:R-:W-:-:S03]  /*0250*/  UISETP.GT.U32.AND UP0, UPT, UR6, 0x3, UPT ;  /* 0x000000030600788c */ /* 0x000fc6000bf04070 */
[----:B------:R-:W-:Y:S01]  /*0260*/  UMOV UR6, UR4 ;  /* 0x0000000400067c82 */ /* 0x000fe20008000000 */
[----:B------:R-:W-:-:S03]  /*0270*/  UISETP.GT.U32.AND.EX UP0, UPT, UR7, URZ, UPT, UP0 ;  /* 0x000000ff0700728c */ /* 0x000fc6000bf04100 */
[----:B------:R-:W-:Y:S01]  /*0280*/  UMOV UR7, UR5 ;  /* 0x0000000500077c82 */ /* 0x000fe20008000000 */
[----:B--2---:R-:W-:-:S04]  /*0290*/  FSETP.GE.AND P0, PT, R6, R3, PT ;  /* 0x000000030600720b */ /* 0x004fc80003f06000 */
[----:B------:R-:W-:Y:S02]  /*02a0*/  SEL R8, R5, R8, P0 ;  /* 0x0000000805087207 */ /* 0x000fe40000000000 */
[----:B------:R-:W-:Y:S01]  /*02b0*/  SEL R9, R7, R9, P0 ;  /* 0x0000000907097207 */ /* 0x000fe20000000000 */
[----:B------:R-:W-:Y:S06]  /*02c0*/  BRA.U UP0, `(.L_x_1) ;  /* 0xfffffffd00b47547 */ /* 0x000fec000b83ffff */
.L_x_0:
[----:B------:R-:W0:Y:S01]  /*02d0*/  LDCU.64 UR4, c[0x0][0x390] ;  /* 0x00007200ff0477ac */ /* 0x000e220008000a00 */
[----:B------:R-:W-:Y:S02]  /*02e0*/  IMAD.MOV.U32 R2, RZ, RZ, R8 ;  /* 0x000000ffff027224 */ /* 0x000fe400078e0008 */
[----:B------:R-:W-:Y:S01]  /*02f0*/  IMAD.MOV.U32 R3, RZ, RZ, R9 ;  /* 0x000000ffff037224 */ /* 0x000fe200078e0009 */
[----:B0-----:R-:W-:-:S04]  /*0300*/  LEA R4, P0, R0, UR4, 0x3 ;  /* 0x0000000400047c11 */ /* 0x001fc8000f8018ff */
[----:B------:R-:W-:-:S05]  /*0310*/  LEA.HI.X R5, R0, UR5, RZ, 0x3, P0 ;  /* 0x0000000500057c11 */ /* 0x000fca00080f1cff */
[----:B------:R-:W-:Y:S01]  /*0320*/  STG.E.64 desc[UR8][R4.64], R2 ;  /* 0x0000000204007986 */ /* 0x000fe2000c101b08 */
[----:B------:R-:W-:Y:S05]  /*0330*/  EXIT ;  /* 0x000000000000794d */ /* 0x000fea0003800000 */
.L_x_2:
[----:B------:R-:W-:-:S00]  /*0340*/  BRA `(.L_x_2) ;  /* 0xfffffffc00fc7947 */ /* 0x000fc0000383ffff */
[----:B------:R-:W-:-:S00]  /*0350*/  NOP ;  /* 0x0000000000007918 */ /* 0x000fc00000000000 */
        /* <DEDUP_REMOVED lines=10> */
.L_x_12:


//--------------------- .text._Z10kernel_BS3IfEvPKT_S2_Pmmmm --------------------------
	.section	.text._Z10kernel_BS3IfEvPKT_S2_Pmmmm,"ax",@progbits
	.align	128
        .global         _Z10kernel_BS3IfEvPKT_S2_Pmmmm
        .type           _Z10kernel_BS3IfEvPKT_S2_Pmmmm,@function
        .size           _Z10kernel_BS3IfEvPKT_S2_Pmmmm,(.L_x_13 - _Z10kernel_BS3IfEvPKT_S2_Pmmmm)
        .other          _Z10kernel_BS3IfEvPKT_S2_Pmmmm,@"STO_CUDA_ENTRY STV_DEFAULT"
_Z10kernel_BS3IfEvPKT_S2_Pmmmm:
.text._Z10kernel_BS3IfEvPKT_S2_Pmmmm:
        /* <DEDUP_REMOVED lines=26> */
.L_x_4:
        /* <DEDUP_REMOVED lines=19> */
.L_x_3:
[----:B------:R-:W0:Y:S01]  /*02d0*/  LDCU.64 UR4, c[0x0][0x390] ;  /* 0x00007200ff0477ac */ /* 0x000e220008000a00 */
[----:B------:R-:W-:Y:S02]  /*02e0*/  IMAD.MOV.U32 R2, RZ, RZ, R8 ;  /* 0x000000ffff027224 */ /* 0x000fe400078e0008 */
[----:B------:R-:W-:Y:S01]  /*02f0*/  IMAD.MOV.U32 R3, RZ, RZ, R9 ;  /* 0x000000ffff037224 */ /* 0x000fe200078e0009 */
[----:B0-----:R-:W-:-:S04]  /*0300*/  LEA R4, P0, R0, UR4, 0x3 ;  /* 0x0000000400047c11 */ /* 0x001fc8000f8018ff */
[----:B------:R-:W-:-:S05]  /*0310*/  LEA.HI.X R5, R0, UR5, RZ, 0x3, P0 ;  /* 0x0000000500057c11 */ /* 0x000fca00080f1cff */
[----:B------:R-:W-:Y:S01]  /*0320*/  STG.E.64 desc[UR8][R4.64], R2 ;  /* 0x0000000204007986 */ /* 0x000fe2000c101b08 */
[----:B------:R-:W-:Y:S05]  /*0330*/  EXIT ;  /* 0x000000000000794d */ /* 0x000fea0003800000 */
.L_x_5:
        /* <DEDUP_REMOVED lines=12> */
.L_x_13:


//--------------------- .text._Z10kernel_BS2IfEvPKT_S2_Pmmmm --------------------------
	.section	.text._Z10kernel_BS2IfEvPKT_S2_Pmmmm,"ax",@progbits
	.align	128
        .global         _Z10kernel_BS2IfEvPKT_S2_Pmmmm
        .type           _Z10kernel_BS2IfEvPKT_S2_Pmmmm,@function
        .size           _Z10kernel_BS2IfEvPKT_S2_Pmmmm,(.L_x_14 - _Z10kernel_BS2IfEvPKT_S2_Pmmmm)
        .other          _Z10kernel_BS2IfEvPKT_S2_Pmmmm,@"STO_CUDA_ENTRY STV_DEFAULT"
_Z10kernel_BS2IfEvPKT_S2_Pmmmm:
.text._Z10kernel_BS2IfEvPKT_S2_Pmmmm:
[----:B------:R-:W-:Y:S01]  /*0000*/  LDC R1, c[0x0][0x37c] ;  /* 0x0000df00ff017b82 */ /* 0x000fe20000000800 */
[----:B------:R-:W0:Y:S07]  /*0010*/  S2R R3, SR_TID.X ;  /* 0x0000000000037919 */ /* 0x000e2e0000002100 */
[----:B------:R-:W0:Y:S01]  /*0020*/  S2UR UR4, SR_CTAID.X ;  /* 0x00000000000479c3 */ /* 0x000e220000002500 */
[----:B------:R-:W1:Y:S07]  /*0030*/  LDCU.64 UR6, c[0x0][0x3a0] ;  /* 0x00007400ff0677ac */ /* 0x000e6e0008000a00 */
[----:B------:R-:W0:Y:S02]  /*0040*/  LDC R0, c[0x0][0x360] ;  /* 0x0000d800ff007b82 */ /* 0x000e240000000800 */
[----:B0-----:R-:W-:Y:S01]  /*0050*/  IMAD R0, R0, UR4, R3 ;  /* 0x0000000400007c24 */ /* 0x001fe2000f8e0203 */
[----:B------:R-:W0:Y:S04]  /*0060*/  LDCU.64 UR4, c[0x0][0x3a8] ;  /* 0x00007500ff0477ac */ /* 0x000e280008000a00 */
[----:B-1----:R-:W-:-:S04]  /*0070*/  ISETP.GE.U32.AND P0, PT, R0, UR6, PT ;  /* 0x0000000600007c0c */ /* 0x002fc8000bf06070 */
[----:B------:R-:W-:-:S13]  /*0080*/  ISETP.GE.U32.AND.EX P0, PT, RZ, UR7, PT, P0 ;  /* 0x00000007ff007c0c */ /* 0x000fda000bf06100 */
        /* <DEDUP_REMOVED lines=17> */
.L_x_7:
[----:B------:R-:W-:Y:S02]  /*01a0*/  USHF.R.U64 UR6, UR4, 0x1, UR5 ;  /* 0x0000000104067899 */ /* 0x000fe40008001205 */
[----:B------:R-:W-:-:S04]  /*01b0*/  USHF.R.U32.HI UR7, URZ, 0x1, UR5 ;  /* 0x00000001ff077899 */ /* 0x000fc80008011605 */
[----:B------:R-:W-:Y:S02]  /*01c0*/  LOP3.LUT R4, R7, UR6, RZ, 0xfc, !PT ;  /* 0x0000000607047c12 */ /* 0x000fe4000f8efcff */
[----:B------:R-:W-:Y:S02]  /*01d0*/  LOP3.LUT R5, R8, UR7, RZ, 0xfc, !PT ;  /* 0x0000000708057c12 */ /* 0x000fe4000f8efcff */
[----:B------:R-:W-:-:S04]  /*01e0*/  ISETP.GE.U32.AND P0, PT, R4, UR10, PT ;  /* 0x0000000a04007c0c */ /* 0x000fc8000bf06070 */
[----:B------:R-:W-:-:S13]  /*01f0*/  ISETP.GE.U32.AND.EX P0, PT, R5, UR11, PT, P0 ;  /* 0x0000000b05007c0c */ /* 0x000fda000bf06100 */
[----:B------:R-:W0:Y:S02]  /*0200*/  @!P0 LDC.64 R2, c[0x0][0x380] ;  /* 0x0000e000ff028b82 */ /* 0x000e240000000a00 */
[----:B0-----:R-:W-:-:S04]  /*0210*/  @!P0 LEA R2, P1, R4, R2, 0x2 ;  /* 0x0000000204028211 */ /* 0x001fc800078210ff */
[----:B------:R-:W-:-:S06]  /*0220*/  @!P0 LEA.HI.X R3, R4, R3, R5, 0x2, P1 ;  /* 0x0000000304038211 */ /* 0x000fcc00008f1405 */
[----:B------:R-:W2:Y:S01]  /*0230*/  @!P0 LDG.E.CONSTANT R3, desc[UR8][R2.64] ;  /* 0x0000000802038981 */ /* 0x000ea2000c1e9900 */
[----:B------:R-:W-:-:S03]  /*0240*/  UISETP.GT.U32.AND UP0, UPT, UR4, 0x3, UPT ;  /* 0x000000030400788c */ /* 0x000fc6000bf04070 */
[----:B------:R-:W-:Y:S01]  /*0250*/  UMOV UR4, UR6 ;  /* 0x0000000600047c82 */ /* 0x000fe20008000000 */
[----:B------:R-:W-:-:S03]  /*0260*/  UISETP.GT.U32.AND.EX UP0, UPT, UR5, URZ, UPT, UP0 ;  /* 0x000000ff0500728c */ /* 0x000fc6000bf04100 */
[----:B------:R-:W-:Y:S01]  /*0270*/  UMOV UR5, UR7 ;  /* 0x0000000700057c82 */ /* 0x000fe20008000000 */
[----:B--2---:R-:W-:-:S04]  /*0280*/  @!P0 FSETP.GE.AND P1, PT, R6, R3, PT ;  /* 0x000000030600820b */ /* 0x004fc80003f26000 */
[----:B------:R-:W-:Y:S02]  /*0290*/  @!P0 SEL R7, R4, R7, P1 ;  /* 0x0000000704078207 */ /* 0x000fe40000800000 */
[----:B------:R-:W-:Y:S01]  /*02a0*/  @!P0 SEL R8, R5, R8, P1 ;  /* 0x0000000805088207 */ /* 0x000fe20000800000 */
[----:B------:R-:W-:Y:S06]  /*02b0*/  BRA.U UP0, `(.L_x_7) ;  /* 0xfffffffd00b87547 */ /* 0x000fec000b83ffff */
.L_x_6:
[----:B------:R-:W0:Y:S01]  /*02c0*/  LDCU.64 UR6, c[0x0][0x390] ;  /* 0x00007200ff0677ac */ /* 0x000e220008000a00 */
[----:B------:R-:W-:Y:S02]  /*02d0*/  IMAD.MOV.U32 R2, RZ, RZ, R7 ;  /* 0x000000ffff027224 */ /* 0x000fe400078e0007 */
[----:B------:R-:W-:Y:S01]  /*02e0*/  IMAD.MOV.U32 R3, RZ, RZ, R8 ;  /* 0x000000ffff037224 */ /* 0x000fe200078e0008 */
[----:B0-----:R-:W-:-:S04]  /*02f0*/  LEA R4, P0, R0, UR6, 0x3 ;  /* 0x0000000600047c11 */ /* 0x001fc8000f8018ff */
[----:B------:R-:W-:-:S05]  /*0300*/  LEA.HI.X R5, R0, UR7, RZ, 0x3, P0 ;  /* 0x0000000700057c11 */ /* 0x000fca00080f1cff */
[----:B------:R-:W-:Y:S01]  /*0310*/  STG.E.64 desc[UR8][R4.64], R2 ;  /* 0x0000000204007986 */ /* 0x000fe2000c101b08 */
[----:B------:R-:W-:Y:S05]  /*0320*/  EXIT ;  /* 0x000000000000794d */ /* 0x000fea0003800000 */
.L_x_8:
        /* <DEDUP_REMOVED lines=13> */
.L_x_14:


//--------------------- .text._Z9kernel_BSIfEvPKT_S2_Pmmm --------------------------
	.section	.text._Z9kernel_BSIfEvPKT_S2_Pmmm,"ax",@progbits
	.align	128
        .global         _Z9kernel_BSIfEvPKT_S2_Pmmm
        .type           _Z9kernel_BSIfEvPKT_S2_Pmmm,@function
        .size           _Z9kernel_BSIfEvPKT_S2_Pmmm,(.L_x_15 - _Z9kernel_BSIfEvPKT_S2_Pmmm)
        .other          _Z9kernel_BSIfEvPKT_S2_Pmmm,@"STO_CUDA_ENTRY STV_DEFAULT"
_Z9kernel_BSIfEvPKT_S2_Pmmm:
.text._Z9kernel_BSIfEvPKT_S2_Pmmm:
[----:B------:R-:W-:Y:S01]  /*0000*/  LDC R1, c[0x0][0x37c] ;  /* 0x0000df00ff017b82 */ /* 0x000fe20000000800 */
[----:B------:R-:W0:Y:S07]  /*0010*/  S2R R3, SR_TID.X ;  /* 0x0000000000037919 */ /* 0x000e2e0000002100 */
[----:B------:R-:W0:Y:S01]  /*0020*/  S2UR UR4, SR_CTAID.X ;  /* 0x00000000000479c3 */ /* 0x000e220000002500 */
[----:B------:R-:W1:Y:S07]  /*0030*/  LDCU.64 UR6, c[0x0][0x3a0] ;  /* 0x00007400ff0677ac */ /* 0x000e6e0008000a00 */
[----:B------:R-:W0:Y:S02]  /*0040*/  LDC R0, c[0x0][0x360] ;  /* 0x0000d800ff007b82 */ /* 0x000e240000000800 */
[----:B0-----:R-:W-:-:S05]  /*0050*/  IMAD R0, R0, UR4, R3 ;  /* 0x0000000400007c24 */ /* 0x001fca000f8e0203 */
[----:B-1----:R-:W-:-:S04]  /*0060*/  ISETP.GE.U32.AND P0, PT, R0, UR6, PT ;  /* 0x0000000600007c0c */ /* 0x002fc8000bf06070 */
[----:B------:R-:W-:-:S13]  /*0070*/  ISETP.GE.U32.AND.EX P0, PT, RZ, UR7, PT, P0 ;  /* 0x00000007ff007c0c */ /* 0x000fda000bf06100 */
[----:B------:R-:W-:Y:S05]  /*0080*/  @P0 EXIT ;  /* 0x000000000000094d */ /* 0x000fea0003800000 */
[----:B------:R-:W0:Y:S01]  /*0090*/  LDCU.64 UR6, c[0x0][0x398] ;  /* 0x00007300ff0677ac */ /* 0x000e220008000a00 */
[----:B------:R-:W-:Y:S01]  /*00a0*/  CS2R R10, SRZ ;  /* 0x00000000000a7805 */ /* 0x000fe2000001ff00 */
[----:B------:R-:W1:Y:S01]  /*00b0*/  LDCU.64 UR4, c[0x0][0x388] ;  /* 0x00007100ff0477ac */ /* 0x000e620008000a00 */
[----:B0-----:R-:W-:-:S04]  /*00c0*/  UISETP.GE.U32.AND UP0, UPT, UR6, 0x2, UPT ;  /* 0x000000020600788c */ /* 0x001fc8000bf06070 */
[----:B------:R-:W-:Y:S01]  /*00d0*/  UISETP.GE.U32.AND.EX UP0, UPT, UR7, URZ, UPT, UP0 ;  /* 0x000000ff0700728c */ /* 0x000fe2000bf06100 */
[----:B-1----:R-:W-:-:S04]  /*00e0*/  LEA R2, P0, R0, UR4, 0x2 ;  /* 0x0000000400027c11 */ /* 0x002fc8000f8010ff */
[----:B------:R-:W-:Y:S01]  /*00f0*/  LEA.HI.X R3, R0, UR5, RZ, 0x2, P0 ;  /* 0x0000000500037c11 */ /* 0x000fe200080f14ff */
[----:B------:R-:W0:Y:S03]  /*0100*/  LDCU.64 UR4, c[0x0][0x358] ;  /* 0x00006b00ff0477ac */ /* 0x000e260008000a00 */
[----:B------:R-:W-:Y:S05]  /*0110*/  BRA.U !UP0, `(.L_x_9) ;  /* 0x00000001086c7547 */ /* 0x000fea000b800000 */
[----:B0-----:R0:W5:Y:S01]  /*0120*/  LDG.E.CONSTANT R4, desc[UR4][R2.64] ;  /* 0x0000000402047981 */ /* 0x001162000c1e9900 */
[----:B------:R-:W1:Y:S01]  /*0130*/  LDCU.64 UR8, c[0x0][0x398] ;  /* 0x00007300ff0877ac */ /* 0x000e620008000a00 */
[----:B------:R-:W-:Y:S01]  /*0140*/  BSSY.RECONVERGENT B0, `(.L_x_9) ;  /* 0x0000018000007945 */ /* 0x000fe20003800200 */
[----:B------:R-:W-:Y:S01]  /*0150*/  CS2R R10, SRZ ;  /* 0x00000000000a7805 */ /* 0x000fe2000001ff00 */
[----:B------:R-:W2:Y:S01]  /*0160*/  LDCU.64 UR6, c[0x0][0x380] ;  /* 0x00007000ff0677ac */ /* 0x000ea20008000a00 */
[----:B-1----:R-:W-:Y:S02]  /*0170*/  IMAD.U32 R5, RZ, RZ, UR8 ;  /* 0x00000008ff057e24 */ /* 0x002fe4000f8e00ff */
[----:B------:R-:W-:Y:S02]  /*0180*/  IMAD.U32 R6, RZ, RZ, UR9 ;  /* 0x00000009ff067e24 */ /* 0x000fe4000f8e00ff */
[----:B------:R-:W-:Y:S02]  /*0190*/  IMAD.U32 R8, RZ, RZ, UR8 ;  /* 0x00000008ff087e24 */ /* 0x000fe4000f8e00ff */
[----:B0-2---:R-:W-:-:S07]  /*01a0*/  IMAD.U32 R7, RZ, RZ, UR9 ;  /* 0x00000009ff077e24 */ /* 0x005fce000f8e00ff */
.L_x_10:
[--C-:B------:R-:W-:Y:S02]  /*01b0*/  SHF.R.U64 R5, R5, 0x1, R6.reuse ;  /* 0x0000000105057819 */ /* 0x100fe40000001206 */
[----:B------:R-:W-:Y:S02]  /*01c0*/  SHF.R.U32.HI R6, RZ, 0x1, R6 ;  /* 0x00000001ff067819 */ /* 0x000fe40000011606 */
[----:B------:R-:W-:-:S05]  /*01d0*/  IADD3 R5, P0, PT, R10, R5, RZ ;  /* 0x000000050a057210 */ /* 0x000fca0007f1e0ff */
[----:B------:R-:W-:Y:S01]  /*01e0*/  IMAD.X R6, R11, 0x1, R6, P0 ;  /* 0x000000010b067824 */ /* 0x000fe200000e0606 */
[----:B------:R-:W-:-:S04]  /*01f0*/  LEA R2, P0, R5, UR6, 0x2 ;  /* 0x0000000605027c11 */ /* 0x000fc8000f8010ff */
[----:B------:R-:W-:-:S06]  /*0200*/  LEA.HI.X R3, R5, UR7, R6, 0x2, P0 ;  /* 0x0000000705037c11 */ /* 0x000fcc00080f1406 */
[----:B------:R-:W2:Y:S02]  /*0210*/  LDG.E.CONSTANT R3, desc[UR4][R2.64] ;  /* 0x0000000402037981 */ /* 0x000ea4000c1e9900 */
[----:B--2--5:R-:W-:-:S04]  /*0220*/  FSETP.GEU.AND P0, PT, R4, R3, PT ;  /* 0x000000030400720b */ /* 0x024fc80003f0e000 */
[----:B------:R-:W-:Y:S02]  /*0230*/  SEL R10, R10, R5, !P0 ;  /* 0x000000050a0a7207 */ /* 0x000fe40004000000 */
[----:B------:R-:W-:Y:S02]  /*0240*/  SEL R8, R5, R8, !P0 ;  /* 0x0000000805087207 */ /* 0x000fe40004000000 */
[----:B------:R-:W-:Y:S02]  /*0250*/  SEL R11, R11, R6, !P0 ;  /* 0x000000060b0b7207 */ /* 0x000fe40004000000 */
[----:B------:R-:W-:Y:S02]  /*0260*/  IADD3 R5, P1, PT, R8, -R10, RZ ;  /* 0x8000000a08057210 */ /* 0x000fe40007f3e0ff */
[----:B------:R-:W-:Y:S02]  /*0270*/  SEL R7, R6, R7, !P0 ;  /* 0x0000000706077207 */ /* 0x000fe40004000000 */
[----:B------:R-:W-:-:S03]  /*0280*/  ISETP.GT.U32.AND P0, PT, R5, 0x1, PT ;  /* 0x000000010500780c */ /* 0x000fc60003f04070 */
[----:B------:R-:W-:-:S05]  /*0290*/  IMAD.X R6, R7, 0x1, ~R11, P1 ;  /* 0x0000000107067824 */ /* 0x000fca00008e0e0b */
[----:B------:R-:W-:-:S13]  /*02a0*/  ISETP.GT.U32.AND.EX P0, PT, R6, RZ, PT, P0 ;  /* 0x000000ff0600720c */ /* 0x000fda0003f04100 */
[----:B------:R-:W-:Y:S05]  /*02b0*/  @P0 BRA `(.L_x_10) ;  /* 0xfffffffc00bc0947 */ /* 0x000fea000383ffff */
[----:B------:R-:W-:Y:S05]  /*02c0*/  BSYNC.RECONVERGENT B0 ;  /* 0x0000000000007941 */ /* 0x000fea0003800200 */
.L_x_9:
[----:B------:R-:W1:Y:S01]  /*02d0*/  LDCU.64 UR8, c[0x0][0x390] ;  /* 0x00007200ff0877ac */ /* 0x000e620008000a00 */
[----:B------:R-:W-:Y:S02]  /*02e0*/  IMAD.MOV.U32 R2, RZ, RZ, R10 ;  /* 0x000000ffff027224 */ /* 0x000fe400078e000a */
[----:B------:R-:W-:Y:S01]  /*02f0*/  IMAD.MOV.U32 R3, RZ, RZ, R11 ;  /* 0x000000ffff037224 */ /* 0x000fe200078e000b */
[----:B-1----:R-:W-:-:S04]  /*0300*/  LEA R4, P0, R0, UR8, 0x3 ;  /* 0x0000000800047c11 */ /* 0x002fc8000f8018ff */
[----:B------:R-:W-:-:S05]  /*0310*/  LEA.HI.X R5, R0, UR9, RZ, 0x3, P0 ;  /* 0x0000000900057c11 */ /* 0x000fca00080f1cff */
[----:B0-----:R-:W-:Y:S01]  /*0320*/  STG.E.64 desc[UR4][R4.64], R2 ;  /* 0x0000000204007986 */ /* 0x001fe2000c101b04 */
[----:B------:R-:W-:Y:S05]  /*0330*/  EXIT ;  /* 0x000000000000794d */ /* 0x000fea0003800000 */
.L_x_11:
        /* <DEDUP_REMOVED lines=12> */
.L_x_15:


//--------------------- .nv.shared.reserved.0     --------------------------
	.section	.nv.shared.reserved.0,"aw",@nobits
	.weak		__nv_reservedSMEM_offset_0_alias
	.size		__nv_reservedSMEM_offset_0_alias, 0, 64
	.other		__nv_reservedSMEM_offset_0_alias,@"STO_CUDA_RESERVED_SHARED STV_DEFAULT"
__nv_reservedSMEM_offset_0_alias:
	.zero		0
	.zero		64


//--------------------- .nv.constant0._Z10kernel_BS4IfEvPKT_S2_Pmmmm --------------------------
	.section	.nv.constant0._Z10kernel_BS4IfEvPKT_S2_Pmmmm,"a",@progbits
	.sectionflags	@""
	.align	4
.nv.constant0._Z10kernel_BS4IfEvPKT_S2_Pmmmm:
	.zero		944


//--------------------- .nv.constant0._Z10kernel_BS3IfEvPKT_S2_Pmmmm --------------------------
	.section	.nv.constant0._Z10kernel_BS3IfEvPKT_S2_Pmmmm,"a",@progbits
	.sectionflags	@""
	.align	4
.nv.constant0._Z10kernel_BS3IfEvPKT_S2_Pmmmm:
	.zero		944


//--------------------- .nv.constant0._Z10kernel_BS2IfEvPKT_S2_Pmmmm --------------------------
	.section	.nv.constant0._Z10kernel_BS2IfEvPKT_S2_Pmmmm,"a",@progbits
	.sectionflags	@""
	.align	4
.nv.constant0._Z10kernel_BS2IfEvPKT_S2_Pmmmm:
	.zero		944


//--------------------- .nv.constant0._Z9kernel_BSIfEvPKT_S2_Pmmm --------------------------
	.section	.nv.constant0._Z9kernel_BSIfEvPKT_S2_Pmmm,"a",@progbits
	.sectionflags	@""
	.align	4
.nv.constant0._Z9kernel_BSIfEvPKT_S2_Pmmm:
	.zero		936


//--------------------- SYMBOLS --------------------------

	.type		.nv.reservedSmem.offset0,@object
	.size		.nv.reservedSmem.offset0,0x4
